//
// Generated by NVIDIA NVVM Compiler
//
// Compiler Build ID: CL-36424714
// Cuda compilation tools, release 13.0, V13.0.88
// Based on NVVM 20.0.0
//

.version 9.0
.target sm_100
.address_size 64

	// .globl	_Z10get_lengthPdS_i

.visible .entry _Z10get_lengthPdS_i(
	.param .u64 .ptr .align 1 _Z10get_lengthPdS_i_param_0,
	.param .u64 .ptr .align 1 _Z10get_lengthPdS_i_param_1,
	.param .u32 _Z10get_lengthPdS_i_param_2
)
{
	.reg .pred 	%p<8>;
	.reg .b32 	%r<9>;
	.reg .b64 	%rd<9>;
	.reg .b64 	%fd<8>;

	ld.param.u64 	%rd4, [_Z10get_lengthPdS_i_param_0];
	ld.param.u64 	%rd3, [_Z10get_lengthPdS_i_param_1];
	ld.param.u32 	%r5, [_Z10get_lengthPdS_i_param_2];
	cvta.to.global.u64 	%rd1, %rd4;
	mov.u32 	%r1, %tid.x;
	setp.ge.s32 	%p1, %r1, %r5;
	mul.wide.u32 	%rd5, %r1, 8;
	add.s64 	%rd2, %rd1, %rd5;
	@%p1 bra 	$L__BB0_2;
	ld.global.f64 	%fd1, [%rd2];
	mul.f64 	%fd2, %fd1, %fd1;
	st.global.f64 	[%rd2], %fd2;
$L__BB0_2:
	bar.sync 	0;
	mov.u32 	%r8, %ntid.x;
	setp.lt.u32 	%p2, %r8, 2;
	@%p2 bra 	$L__BB0_6;
$L__BB0_3:
	shr.u32 	%r4, %r8, 1;
	setp.ge.u32 	%p3, %r1, %r4;
	add.s32 	%r7, %r4, %r1;
	setp.ge.s32 	%p4, %r7, %r5;
	or.pred  	%p5, %p3, %p4;
	@%p5 bra 	$L__BB0_5;
	mul.wide.u32 	%rd6, %r4, 8;
	add.s64 	%rd7, %rd2, %rd6;
	ld.global.f64 	%fd3, [%rd7];
	ld.global.f64 	%fd4, [%rd2];
	add.f64 	%fd5, %fd3, %fd4;
	st.global.f64 	[%rd2], %fd5;
$L__BB0_5:
	bar.sync 	0;
	setp.gt.u32 	%p6, %r8, 3;
	mov.u32 	%r8, %r4;
	@%p6 bra 	$L__BB0_3;
$L__BB0_6:
	setp.ne.s32 	%p7, %r1, 0;
	@%p7 bra 	$L__BB0_8;
	ld.global.f64 	%fd6, [%rd1];
	sqrt.rn.f64 	%fd7, %fd6;
	cvta.to.global.u64 	%rd8, %rd3;
	st.global.f64 	[%rd8], %fd7;
$L__BB0_8:
	ret;

}


// ===== COMPILED SASS (sm_100) =====

	.target	sm_100

	.elftype	@"ET_EXEC"


//--------------------- .note.nv.tkinfo           --------------------------
	.section	.note.nv.tkinfo,"",@"SHT_NOTE"
	.sectionflags	@"SHF_NOTE_NV_TKINFO"
	.tkinfo
        /*0018*/ 	.word	0x00000002
        /*0030*/ 	.string	""
        /*0030*/ 	.string	"ptxas"
        /*0030*/ 	.string	"Cuda compilation tools, release 13.0, V13.0.88"
        /*0030*/ 	.string	"Build cuda_13.0.r13.0/compiler.36424714_0"
        /*0030*/ 	.string	"-arch sm_100 -m 64 "



//--------------------- .note.nv.cuinfo           --------------------------
	.section	.note.nv.cuinfo,"",@"SHT_NOTE"
	.sectionflags	@"SHF_NOTE_NV_CUINFO"
        /*0018*/ 	.short	0x0002
        /*001a*/ 	.short	0x0064
        /*001c*/ 	.short	0x0082
	.zero		2


//--------------------- .nv.info                  --------------------------
	.section	.nv.info,"",@"SHT_CUDA_INFO"
	.align	4


	//----- nvinfo : EIATTR_REGCOUNT
	.align		4
        /*0000*/ 	.byte	0x04, 0x2f
        /*0002*/ 	.short	(.L_1 - .L_0)
	.align		4
.L_0:
        /*0004*/ 	.word	index@(_Z10get_lengthPdS_i)
        /*0008*/ 	.word	0x00000012


	//----- nvinfo : EIATTR_FRAME_SIZE
	.align		4
.L_1:
        /*000c*/ 	.byte	0x04, 0x11
        /*000e*/ 	.short	(.L_3 - .L_2)
	.align		4
.L_2:
        /*0010*/ 	.word	index@($__internal_0_$__cuda_sm20_dsqrt_rn_f64_mediumpath_v1)
        /*0014*/ 	.word	0x00000000


	//----- nvinfo : EIATTR_FRAME_SIZE
	.align		4
.L_3:
        /*0018*/ 	.byte	0x04, 0x11
        /*001a*/ 	.short	(.L_5 - .L_4)
	.align		4
.L_4:
        /*001c*/ 	.word	index@(_Z10get_lengthPdS_i)
        /*0020*/ 	.word	0x00000000


	//----- nvinfo : EIATTR_MIN_STACK_SIZE
	.align		4
.L_5:
        /*0024*/ 	.byte	0x04, 0x12
        /*0026*/ 	.short	(.L_7 - .L_6)
	.align		4
.L_6:
        /*0028*/ 	.word	index@(_Z10get_lengthPdS_i)
        /*002c*/ 	.word	0x00000000
.L_7:


//--------------------- .nv.compat                --------------------------
	.section	.nv.compat,"",@"SHT_CUDA_COMPAT_INFO"
	.align	4
        /*0000*/ 	.byte	0x02, 0x09, 0x00, 0x00, 0x02, 0x02, 0x01, 0x00, 0x02, 0x05, 0x05, 0x00, 0x03, 0x07, 0x01, 0x01
        /*0010*/ 	.byte	0x02, 0x03, 0x00, 0x00, 0x02, 0x06, 0x01, 0x00, 0x04, 0x0b, 0x08, 0x00, 0x01, 0x00, 0x00, 0x00
        /*0020*/ 	.byte	0x00, 0x00, 0x00, 0x00


//--------------------- .nv.info._Z10get_lengthPdS_i --------------------------
	.section	.nv.info._Z10get_lengthPdS_i,"",@"SHT_CUDA_INFO"
	.sectionflags	@""
	.align	4


	//----- nvinfo : EIATTR_CUDA_API_VERSION
	.align		4
        /*0000*/ 	.byte	0x04, 0x37
        /*0002*/ 	.short	(.L_9 - .L_8)
.L_8:
        /*0004*/ 	.word	0x00000082


	//----- nvinfo : EIATTR_KPARAM_INFO
	.align		4
.L_9:
        /*0008*/ 	.byte	0x04, 0x17
        /*000a*/ 	.short	(.L_11 - .L_10)
.L_10:
        /*000c*/ 	.word	0x00000000
        /*0010*/ 	.short	0x0002
        /*0012*/ 	.short	0x0010
        /*0014*/ 	.byte	0x00, 0xf0, 0x11, 0x00


	//----- nvinfo : EIATTR_KPARAM_INFO
	.align		4
.L_11:
        /*0018*/ 	.byte	0x04, 0x17
        /*001a*/ 	.short	(.L_13 - .L_12)
.L_12:
        /*001c*/ 	.word	0x00000000
        /*0020*/ 	.short	0x0001
        /*0022*/ 	.short	0x0008
        /*0024*/ 	.byte	0x00, 0xf5, 0x21, 0x00


	//----- nvinfo : EIATTR_KPARAM_INFO
	.align		4
.L_13:
        /*0028*/ 	.byte	0x04, 0x17
        /*002a*/ 	.short	(.L_15 - .L_14)
.L_14:
        /*002c*/ 	.word	0x00000000
        /*0030*/ 	.short	0x0000
        /*0032*/ 	.short	0x0000
        /*0034*/ 	.byte	0x00, 0xf5, 0x21, 0x00


	//----- nvinfo : EIATTR_SPARSE_MMA_MASK
	.align		4
.L_15:
        /*0038*/ 	.byte	0x03, 0x50
        /*003a*/ 	.short	0x0000


	//----- nvinfo : EIATTR_MAXREG_COUNT
	.align		4
        /*003c*/ 	.byte	0x03, 0x1b
        /*003e*/ 	.short	0x00ff


	//----- nvinfo : EIATTR_NUM_BARRIERS
	.align		4
        /*0040*/ 	.byte	0x02, 0x4c
        /*0042*/ 	.byte	0x01
	.zero		1


	//----- nvinfo : EIATTR_MERCURY_ISA_VERSION
	.align		4
        /*0044*/ 	.byte	0x03, 0x5f
        /*0046*/ 	.short	0x0101


	//----- nvinfo : EIATTR_VRC_CTA_INIT_COUNT
	.align		4
        /*0048*/ 	.byte	0x02, 0x4a
	.zero		1
	.zero		1


	//----- nvinfo : EIATTR_EXIT_INSTR_OFFSETS
	.align		4
        /*004c*/ 	.byte	0x04, 0x1c
        /*004e*/ 	.short	(.L_17 - .L_16)


	//   ....[0]....
.L_16:
        /*0050*/ 	.word	0x00000240


	//   ....[1]....
        /*0054*/ 	.word	0x000003b0


	//----- nvinfo : EIATTR_CRS_STACK_SIZE
	.align		4
.L_17:
        /*0058*/ 	.byte	0x04, 0x1e
        /*005a*/ 	.short	(.L_19 - .L_18)
.L_18:
        /*005c*/ 	.word	0x00000000


	//----- nvinfo : EIATTR_CBANK_PARAM_SIZE
	.align		4
.L_19:
        /*0060*/ 	.byte	0x03, 0x19
        /*0062*/ 	.short	0x0014


	//----- nvinfo : EIATTR_PARAM_CBANK
	.align		4
        /*0064*/ 	.byte	0x04, 0x0a
        /*0066*/ 	.short	(.L_21 - .L_20)
	.align		4
.L_20:
        /*0068*/ 	.word	index@(.nv.constant0._Z10get_lengthPdS_i)
        /*006c*/ 	.short	0x0380
        /*006e*/ 	.short	0x0014


	//----- nvinfo : EIATTR_SW_WAR
	.align		4
.L_21:
        /*0070*/ 	.byte	0x04, 0x36
        /*0072*/ 	.short	(.L_23 - .L_22)
.L_22:
        /*0074*/ 	.word	0x00000008
.L_23:


//--------------------- .nv.callgraph             --------------------------
	.section	.nv.callgraph,"",@"SHT_CUDA_CALLGRAPH"
	.align	4
	.sectionentsize	8
	.align		4
        /*0000*/ 	.word	0x00000000
	.align		4
        /*0004*/ 	.word	0xffffffff
	.align		4
        /*0008*/ 	.word	0x00000000
	.align		4
        /*000c*/ 	.word	0xfffffffe
	.align		4
        /*0010*/ 	.word	0x00000000
	.align		4
        /*0014*/ 	.word	0xfffffffd
	.align		4
        /*0018*/ 	.word	0x00000000
	.align		4
        /*001c*/ 	.word	0xfffffffc


//--------------------- .text._Z10get_lengthPdS_i --------------------------
	.section	.text._Z10get_lengthPdS_i,"ax",@progbits
	.align	128
        .global         _Z10get_lengthPdS_i
        .type           _Z10get_lengthPdS_i,@function
        .size           _Z10get_lengthPdS_i,(.L_x_11 - _Z10get_lengthPdS_i)
        .other          _Z10get_lengthPdS_i,@"STO_CUDA_ENTRY STV_DEFAULT"
_Z10get_lengthPdS_i:
.text._Z10get_lengthPdS_i:
[----:B------:R-:W-:Y:S01]  /*0000*/  LDC R1, c[0x0][0x37c] ;  /* 0x0000df00ff017b82 */ /* 0x000fe20000000800 */
[----:B------:R-:W0:Y:S01]  /*0010*/  S2R R9, SR_TID.X ;  /* 0x0000000000097919 */ /* 0x000e220000002100 */
[----:B------:R-:W0:Y:S06]  /*0020*/  LDCU UR4, c[0x0][0x390] ;  /* 0x00007200ff0477ac */ /* 0x000e2c0008000800 */
[----:B------:R-:W1:Y:S01]  /*0030*/  LDC.64 R2, c[0x0][0x380] ;  /* 0x0000e000ff027b82 */ /* 0x000e620000000a00 */
[----:B------:R-:W-:Y:S01]  /*0040*/  BSSY.RECONVERGENT B0, `(.L_x_0) ;  /* 0x0000008000007945 */ /* 0x000fe20003800200 */
[C---:B0-----:R-:W-:Y:S01]  /*0050*/  ISETP.GE.AND P0, PT, R9.reuse, UR4, PT ;  /* 0x0000000409007c0c */ /* 0x041fe2000bf06270 */
[----:B------:R-:W0:Y:S01]  /*0060*/  LDCU.64 UR4, c[0x0][0x358] ;  /* 0x00006b00ff0477ac */ /* 0x000e220008000a00 */
[----:B-1----:R-:W-:-:S11]  /*0070*/  IMAD.WIDE.U32 R2, R9, 0x8, R2 ;  /* 0x0000000809027825 */ /* 0x002fd600078e0002 */
[----:B0-----:R-:W-:Y:S05]  /*0080*/  @P0 BRA `(.L_x_1) ;  /* 0x00000000000c0947 */ /* 0x001fea0003800000 */
[----:B------:R-:W2:Y:S02]  /*0090*/  LDG.E.64 R4, desc[UR4][R2.64] ;  /* 0x0000000402047981 */ /* 0x000ea4000c1e1b00 */
[----:B--2---:R-:W-:-:S07]  /*00a0*/  DMUL R4, R4, R4 ;  /* 0x0000000404047228 */ /* 0x004fce0000000000 */
[----:B------:R0:W-:Y:S04]  /*00b0*/  STG.E.64 desc[UR4][R2.64], R4 ;  /* 0x0000000402007986 */ /* 0x0001e8000c101b04 */
.L_x_1:
[----:B------:R-:W-:Y:S05]  /*00c0*/  BSYNC.RECONVERGENT B0 ;  /* 0x0000000000007941 */ /* 0x000fea0003800200 */
.L_x_0:
[----:B------:R-:W1:Y:S01]  /*00d0*/  LDCU UR6, c[0x0][0x360] ;  /* 0x00006c00ff0677ac */ /* 0x000e620008000800 */
[----:B------:R-:W-:Y:S01]  /*00e0*/  BAR.SYNC.DEFER_BLOCKING 0x0 ;  /* 0x0000000000007b1d */ /* 0x000fe20000010000 */
[----:B-1----:R-:W-:-:S09]  /*00f0*/  UISETP.GE.U32.AND UP0, UPT, UR6, 0x2, UPT ;  /* 0x000000020600788c */ /* 0x002fd2000bf06070 */
[----:B------:R-:W-:Y:S05]  /*0100*/  BRA.U !UP0, `(.L_x_2) ;  /* 0x0000000108487547 */ /* 0x000fea000b800000 */
[----:B------:R-:W-:Y:S01]  /*0110*/  IMAD.U32 R0, RZ, RZ, UR6 ;  /* 0x00000006ff007e24 */ /* 0x000fe2000f8e00ff */
[----:B------:R-:W1:Y:S06]  /*0120*/  LDCU UR7, c[0x0][0x390] ;  /* 0x00007200ff0777ac */ /* 0x000e6c0008000800 */
.L_x_5:
[----:B------:R-:W-:Y:S01]  /*0130*/  SHF.R.U32.HI R8, RZ, 0x1, R0 ;  /* 0x00000001ff087819 */ /* 0x000fe20000011600 */
[----:B------:R-:W-:Y:S04]  /*0140*/  BSSY.RECONVERGENT B0, `(.L_x_3) ;  /* 0x000000a000007945 */ /* 0x000fe80003800200 */
[----:B0-----:R-:W-:-:S05]  /*0150*/  IMAD.IADD R4, R8, 0x1, R9 ;  /* 0x0000000108047824 */ /* 0x001fca00078e0209 */
[----:B-1----:R-:W-:-:S04]  /*0160*/  ISETP.GE.AND P0, PT, R4, UR7, PT ;  /* 0x0000000704007c0c */ /* 0x002fc8000bf06270 */
[----:B------:R-:W-:-:S13]  /*0170*/  ISETP.GE.U32.OR P0, PT, R9, R8, P0 ;  /* 0x000000080900720c */ /* 0x000fda0000706470 */
[----:B------:R-:W-:Y:S05]  /*0180*/  @P0 BRA `(.L_x_4) ;  /* 0x0000000000140947 */ /* 0x000fea0003800000 */
[----:B------:R-:W-:Y:S01]  /*0190*/  IMAD.WIDE.U32 R4, R8, 0x8, R2 ;  /* 0x0000000808047825 */ /* 0x000fe200078e0002 */
[----:B------:R-:W2:Y:S05]  /*01a0*/  LDG.E.64 R6, desc[UR4][R2.64] ;  /* 0x0000000402067981 */ /* 0x000eaa000c1e1b00 */
[----:B------:R-:W2:Y:S02]  /*01b0*/  LDG.E.64 R4, desc[UR4][R4.64] ;  /* 0x0000000404047981 */ /* 0x000ea4000c1e1b00 */
[----:B--2---:R-:W-:-:S07]  /*01c0*/  DADD R6, R4, R6 ;  /* 0x0000000004067229 */ /* 0x004fce0000000006 */
[----:B------:R0:W-:Y:S04]  /*01d0*/  STG.E.64 desc[UR4][R2.64], R6 ;  /* 0x0000000602007986 */ /* 0x0001e8000c101b04 */
.L_x_4:
[----:B------:R-:W-:Y:S05]  /*01e0*/  BSYNC.RECONVERGENT B0 ;  /* 0x0000000000007941 */ /* 0x000fea0003800200 */
.L_x_3:
[----:B------:R-:W-:Y:S01]  /*01f0*/  BAR.SYNC.DEFER_BLOCKING 0x0 ;  /* 0x0000000000007b1d */ /* 0x000fe20000010000 */
[----:B------:R-:W-:Y:S01]  /*0200*/  ISETP.GT.U32.AND P0, PT, R0, 0x3, PT ;  /* 0x000000030000780c */ /* 0x000fe20003f04070 */
[----:B------:R-:W-:-:S12]  /*0210*/  IMAD.MOV.U32 R0, RZ, RZ, R8 ;  /* 0x000000ffff007224 */ /* 0x000fd800078e0008 */
[----:B------:R-:W-:Y:S05]  /*0220*/  @P0 BRA `(.L_x_5) ;  /* 0xfffffffc00c00947 */ /* 0x000fea000383ffff */
.L_x_2:
[----:B------:R-:W-:-:S13]  /*0230*/  ISETP.NE.AND P0, PT, R9, RZ, PT ;  /* 0x000000ff0900720c */ /* 0x000fda0003f05270 */
[----:B------:R-:W-:Y:S05]  /*0240*/  @P0 EXIT ;  /* 0x000000000000094d */ /* 0x000fea0003800000 */
[----:B0-----:R-:W0:Y:S02]  /*0250*/  LDC.64 R2, c[0x0][0x380] ;  /* 0x0000e000ff027b82 */ /* 0x001e240000000a00 */
[----:B0-----:R-:W2:Y:S01]  /*0260*/  LDG.E.64 R2, desc[UR4][R2.64] ;  /* 0x0000000402027981 */ /* 0x001ea2000c1e1b00 */
[----:B------:R-:W-:Y:S02]  /*0270*/  IMAD.MOV.U32 R8, RZ, RZ, 0x0 ;  /* 0x00000000ff087424 */ /* 0x000fe400078e00ff */
[----:B------:R-:W-:Y:S01]  /*0280*/  IMAD.MOV.U32 R9, RZ, RZ, 0x3fd80000 ;  /* 0x3fd80000ff097424 */ /* 0x000fe200078e00ff */
[----:B--2---:R-:W0:Y:S01]  /*0290*/  MUFU.RSQ64H R5, R3 ;  /* 0x0000000300057308 */ /* 0x004e220000001c00 */
[----:B------:R-:W-:-:S04]  /*02a0*/  IADD3 R4, PT, PT, R3, -0x3500000, RZ ;  /* 0xfcb0000003047810 */ /* 0x000fc80007ffe0ff */
[----:B------:R-:W-:Y:S02]  /*02b0*/  ISETP.GE.U32.AND P0, PT, R4, 0x7ca00000, PT ;  /* 0x7ca000000400780c */ /* 0x000fe40003f06070 */
[----:B0-----:R-:W-:-:S08]  /*02c0*/  DMUL R6, R4, R4 ;  /* 0x0000000404067228 */ /* 0x001fd00000000000 */
[----:B------:R-:W-:-:S08]  /*02d0*/  DFMA R6, R2, -R6, 1 ;  /* 0x3ff000000206742b */ /* 0x000fd00000000806 */
[----:B------:R-:W-:Y:S02]  /*02e0*/  DFMA R8, R6, R8, 0.5 ;  /* 0x3fe000000608742b */ /* 0x000fe40000000008 */
[----:B------:R-:W-:-:S08]  /*02f0*/  DMUL R6, R4, R6 ;  /* 0x0000000604067228 */ /* 0x000fd00000000000 */
[----:B------:R-:W-:-:S08]  /*0300*/  DFMA R6, R8, R6, R4 ;  /* 0x000000060806722b */ /* 0x000fd00000000004 */
[----:B------:R-:W-:Y:S02]  /*0310*/  DMUL R8, R2, R6 ;  /* 0x0000000602087228 */ /* 0x000fe40000000000 */
[----:B------:R-:W-:Y:S01]  /*0320*/  VIADD R15, R7, 0xfff00000 ;  /* 0xfff00000070f7836 */ /* 0x000fe20000000000 */
[----:B------:R-:W-:-:S05]  /*0330*/  MOV R14, R6 ;  /* 0x00000006000e7202 */ /* 0x000fca0000000f00 */
[----:B------:R-:W-:-:S08]  /*0340*/  DFMA R10, R8, -R8, R2 ;  /* 0x80000008080a722b */ /* 0x000fd00000000002 */
[----:B------:R-:W-:Y:S01]  /*0350*/  DFMA R12, R10, R14, R8 ;  /* 0x0000000e0a0c722b */ /* 0x000fe20000000008 */
[----:B------:R-:W-:Y:S10]  /*0360*/  @!P0 BRA `(.L_x_6) ;  /* 0x0000000000088947 */ /* 0x000ff40003800000 */
[----:B------:R-:W-:-:S07]  /*0370*/  MOV R0, 0x390 ;  /* 0x0000039000007802 */ /* 0x000fce0000000f00 */
[----:B------:R-:W-:Y:S05]  /*0380*/  CALL.REL.NOINC `($__internal_0_$__cuda_sm20_dsqrt_rn_f64_mediumpath_v1) ;  /* 0x00000000000c7944 */ /* 0x000fea0003c00000 */
.L_x_6:
[----:B------:R-:W0:Y:S02]  /*0390*/  LDC.64 R2, c[0x0][0x388] ;  /* 0x0000e200ff027b82 */ /* 0x000e240000000a00 */
[----:B0-----:R-:W-:Y:S01]  /*03a0*/  STG.E.64 desc[UR4][R2.64], R12 ;  /* 0x0000000c02007986 */ /* 0x001fe2000c101b04 */
[----:B------:R-:W-:Y:S05]  /*03b0*/  EXIT ;  /* 0x000000000000794d */ /* 0x000fea0003800000 */
        .weak           $__internal_0_$__cuda_sm20_dsqrt_rn_f64_mediumpath_v1
        .type           $__internal_0_$__cuda_sm20_dsqrt_rn_f64_mediumpath_v1,@function
        .size           $__internal_0_$__cuda_sm20_dsqrt_rn_f64_mediumpath_v1,(.L_x_11 - $__internal_0_$__cuda_sm20_dsqrt_rn_f64_mediumpath_v1)
$__internal_0_$__cuda_sm20_dsqrt_rn_f64_mediumpath_v1:
[----:B------:R-:W-:Y:S01]  /*03c0*/  ISETP.GE.U32.AND P0, PT, R4, -0x3400000, PT ;  /* 0xfcc000000400780c */ /* 0x000fe20003f06070 */
[----:B------:R-:W-:-:S12]  /*03d0*/  IMAD.MOV.U32 R7, RZ, RZ, R15 ;  /* 0x000000ffff077224 */ /* 0x000fd800078e000f */
[----:B------:R-:W-:Y:S05]  /*03e0*/  @!P0 BRA `(.L_x_7) ;  /* 0x0000000000208947 */ /* 0x000fea0003800000 */
[----:B------:R-:W-:-:S10]  /*03f0*/  DFMA.RM R6, R10, R6, R8 ;  /* 0x000000060a06722b */ /* 0x000fd40000004008 */
[----:B------:R-:W-:-:S05]  /*0400*/  IADD3 R4, P0, PT, R6, 0x1, RZ ;  /* 0x0000000106047810 */ /* 0x000fca0007f1e0ff */
[----:B------:R-:W-:-:S06]  /*0410*/  IMAD.X R5, RZ, RZ, R7, P0 ;  /* 0x000000ffff057224 */ /* 0x000fcc00000e0607 */
[----:B------:R-:W-:-:S08]  /*0420*/  DFMA.RP R2, -R6, R4, R2 ;  /* 0x000000040602722b */ /* 0x000fd00000008102 */
[----:B------:R-:W-:-:S06]  /*0430*/  DSETP.GT.AND P0, PT, R2, RZ, PT ;  /* 0x000000ff0200722a */ /* 0x000fcc0003f04000 */
[----:B------:R-:W-:Y:S02]  /*0440*/  FSEL R4, R4, R6, P0 ;  /* 0x0000000604047208 */ /* 0x000fe40000000000 */
[----:B------:R-:W-:Y:S01]  /*0450*/  FSEL R5, R5, R7, P0 ;  /* 0x0000000705057208 */ /* 0x000fe20000000000 */
[----:B------:R-:W-:Y:S06]  /*0460*/  BRA `(.L_x_8) ;  /* 0x0000000000647947 */ /* 0x000fec0003800000 */
.L_x_7:
[----:B------:R-:W-:-:S14]  /*0470*/  DSETP.NE.AND P0, PT, R2, RZ, PT ;  /* 0x000000ff0200722a */ /* 0x000fdc0003f05000 */
[----:B------:R-:W-:Y:S05]  /*0480*/  @!P0 BRA `(.L_x_9) ;  /* 0x0000000000588947 */ /* 0x000fea0003800000 */
[----:B------:R-:W-:-:S13]  /*0490*/  ISETP.GE.AND P0, PT, R3, RZ, PT ;  /* 0x000000ff0300720c */ /* 0x000fda0003f06270 */
[----:B------:R-:W-:Y:S01]  /*04a0*/  @!P0 MOV R4, 0x0 ;  /* 0x0000000000048802 */ /* 0x000fe20000000f00 */
[----:B------:R-:W-:Y:S01]  /*04b0*/  @!P0 IMAD.MOV.U32 R5, RZ, RZ, -0x80000 ;  /* 0xfff80000ff058424 */ /* 0x000fe200078e00ff */
[----:B------:R-:W-:Y:S06]  /*04c0*/  @!P0 BRA `(.L_x_8) ;  /* 0x00000000004c8947 */ /* 0x000fec0003800000 */
[----:B------:R-:W-:-:S13]  /*04d0*/  ISETP.GT.AND P0, PT, R3, 0x7fefffff, PT ;  /* 0x7fefffff0300780c */ /* 0x000fda0003f04270 */
[----:B------:R-:W-:Y:S05]  /*04e0*/  @P0 BRA `(.L_x_9) ;  /* 0x0000000000400947 */ /* 0x000fea0003800000 */
[----:B------:R-:W-:Y:S01]  /*04f0*/  DMUL R2, R2, 8.11296384146066816958e+31 ;  /* 0x4690000002027828 */ /* 0x000fe20000000000 */
[----:B------:R-:W-:Y:S01]  /*0500*/  IMAD.MOV.U32 R4, RZ, RZ, RZ ;  /* 0x000000ffff047224 */ /* 0x000fe200078e00ff */
[----:B------:R-:W-:Y:S01]  /*0510*/  MOV R8, 0x0 ;  /* 0x0000000000087802 */ /* 0x000fe20000000f00 */
[----:B------:R-:W-:-:S03]  /*0520*/  IMAD.MOV.U32 R9, RZ, RZ, 0x3fd80000 ;  /* 0x3fd80000ff097424 */ /* 0x000fc600078e00ff */
[----:B------:R-:W0:Y:S02]  /*0530*/  MUFU.RSQ64H R5, R3 ;  /* 0x0000000300057308 */ /* 0x000e240000001c00 */
[----:B0-----:R-:W-:-:S08]  /*0540*/  DMUL R6, R4, R4 ;  /* 0x0000000404067228 */ /* 0x001fd00000000000 */
[----:B------:R-:W-:-:S08]  /*0550*/  DFMA R6, R2, -R6, 1 ;  /* 0x3ff000000206742b */ /* 0x000fd00000000806 */
[----:B------:R-:W-:Y:S02]  /*0560*/  DFMA R8, R6, R8, 0.5 ;  /* 0x3fe000000608742b */ /* 0x000fe40000000008 */
[----:B------:R-:W-:-:S08]  /*0570*/  DMUL R6, R4, R6 ;  /* 0x0000000604067228 */ /* 0x000fd00000000000 */
[----:B------:R-:W-:-:S08]  /*0580*/  DFMA R6, R8, R6, R4 ;  /* 0x000000060806722b */ /* 0x000fd00000000004 */
[----:B------:R-:W-:Y:S02]  /*0590*/  DMUL R4, R2, R6 ;  /* 0x0000000602047228 */ /* 0x000fe40000000000 */
[----:B------:R-:W-:-:S06]  /*05a0*/  VIADD R7, R7, 0xfff00000 ;  /* 0xfff0000007077836 */ /* 0x000fcc0000000000 */
[----:B------:R-:W-:-:S08]  /*05b0*/  DFMA R8, R4, -R4, R2 ;  /* 0x800000040408722b */ /* 0x000fd00000000002 */
[----:B------:R-:W-:-:S10]  /*05c0*/  DFMA R4, R6, R8, R4 ;  /* 0x000000080604722b */ /* 0x000fd40000000004 */
[----:B------:R-:W-:Y:S01]  /*05d0*/  IADD3 R5, PT, PT, R5, -0x3500000, RZ ;  /* 0xfcb0000005057810 */ /* 0x000fe20007ffe0ff */
[----:B------:R-:W-:Y:S06]  /*05e0*/  BRA `(.L_x_8) ;  /* 0x0000000000047947 */ /* 0x000fec0003800000 */
.L_x_9:
[----:B------:R-:W-:-:S11]  /*05f0*/  DADD R4, R2, R2 ;  /* 0x0000000002047229 */ /* 0x000fd60000000002 */
.L_x_8:
[----:B------:R-:W-:Y:S01]  /*0600*/  MOV R2, R0 ;  /* 0x0000000000027202 */ /* 0x000fe20000000f00 */
[----:B------:R-:W-:Y:S02]  /*0610*/  IMAD.MOV.U32 R3, RZ, RZ, 0x0 ;  /* 0x00000000ff037424 */ /* 0x000fe400078e00ff */
[----:B------:R-:W-:Y:S02]  /*0620*/  IMAD.MOV.U32 R12, RZ, RZ, R4 ;  /* 0x000000ffff0c7224 */ /* 0x000fe400078e0004 */
[----:B------:R-:W-:Y:S01]  /*0630*/  IMAD.MOV.U32 R13, RZ, RZ, R5 ;  /* 0x000000ffff0d7224 */ /* 0x000fe200078e0005 */
[----:B------:R-:W-:Y:S06]  /*0640*/  RET.REL.NODEC R2 `(_Z10get_lengthPdS_i) ;  /* 0xfffffff8026c7950 */ /* 0x000fec0003c3ffff */
.L_x_10:
[----:B------:R-:W-:-:S00]  /*0650*/  BRA `(.L_x_10) ;  /* 0xfffffffc00fc7947 */ /* 0x000fc0000383ffff */
[----:B------:R-:W-:-:S00]  /*0660*/  NOP ;  /* 0x0000000000007918 */ /* 0x000fc00000000000 */
        /* <DEDUP_REMOVED lines=9> */
.L_x_11:


//--------------------- .nv.shared.reserved.0     --------------------------
	.section	.nv.shared.reserved.0,"aw",@nobits
	.weak		__nv_reservedSMEM_offset_0_alias
	.size		__nv_reservedSMEM_offset_0_alias, 0, 64
	.other		__nv_reservedSMEM_offset_0_alias,@"STO_CUDA_RESERVED_SHARED STV_DEFAULT"
__nv_reservedSMEM_offset_0_alias:
	.zero		0
	.zero		64


//--------------------- .nv.constant0._Z10get_lengthPdS_i --------------------------
	.section	.nv.constant0._Z10get_lengthPdS_i,"a",@progbits
	.sectionflags	@""
	.align	4
.nv.constant0._Z10get_lengthPdS_i:
	.zero		916


//--------------------- SYMBOLS --------------------------

	.type		.nv.reservedSmem.offset0,@object
	.size		.nv.reservedSmem.offset0,0x4
